	.headerflags	@"EF_CUDA_TEXMODE_UNIFIED EF_CUDA_64BIT_ADDRESS EF_CUDA_ACCELERATORS EF_CUDA_SM90 EF_CUDA_VIRTUAL_SM(EF_CUDA_SM90)"
	.elftype	@"ET_EXEC"


//--------------------- .nv.info                  --------------------------
	.section	.nv.info,"",@"SHT_CUDA_INFO"
	.align	4


	//----- nvinfo : EIATTR_REGCOUNT
	.align		4
        /*0000*/ 	.byte	0x04, 0x2f
        /*0002*/ 	.short	(.L_2 - .L_1)
	.align		4
.L_1:
        /*0004*/ 	.word	index@(triton_poi_fused_leaky_relu_19)
        /*0008*/ 	.word	0x00000016


	//----- nvinfo : EIATTR_MIN_STACK_SIZE
	.align		4
.L_2:
        /*000c*/ 	.byte	0x04, 0x12
        /*000e*/ 	.short	(.L_4 - .L_3)
	.align		4
.L_3:
        /*0010*/ 	.word	index@(triton_poi_fused_leaky_relu_19)
        /*0014*/ 	.word	0x00000000


	//----- nvinfo : EIATTR_FRAME_SIZE
	.align		4
.L_4:
        /*0018*/ 	.byte	0x04, 0x11
        /*001a*/ 	.short	(.L_6 - .L_5)
	.align		4
.L_5:
        /*001c*/ 	.word	index@(triton_poi_fused_leaky_relu_19)
        /*0020*/ 	.word	0x00000000


	//----- nvinfo : EIATTR_MIN_STACK_SIZE
	.align		4
.L_6:
        /*0024*/ 	.byte	0x04, 0x12
        /*0026*/ 	.short	(.L_8 - .L_7)
	.align		4
.L_7:
        /*0028*/ 	.word	index@(triton_poi_fused_leaky_relu_19)
        /*002c*/ 	.word	0x00000000
.L_8:


//--------------------- .nv.info.triton_poi_fused_leaky_relu_19 --------------------------
	.section	.nv.info.triton_poi_fused_leaky_relu_19,"",@"SHT_CUDA_INFO"
	.sectionflags	@""
	.align	4


	//----- nvinfo : EIATTR_CUDA_API_VERSION
	.align		4
        /*0000*/ 	.byte	0x04, 0x37
        /*0002*/ 	.short	(.L_10 - .L_9)
.L_9:
        /*0004*/ 	.word	0x0000007c


	//----- nvinfo : EIATTR_KPARAM_INFO
	.align		4
.L_10:
        /*0008*/ 	.byte	0x04, 0x17
        /*000a*/ 	.short	(.L_12 - .L_11)
.L_11:
        /*000c*/ 	.word	0x00000000
        /*0010*/ 	.short	0x0005
        /*0012*/ 	.short	0x0024
        /*0014*/ 	.byte	0x00, 0xf0, 0x11, 0x00


	//----- nvinfo : EIATTR_KPARAM_INFO
	.align		4
.L_12:
        /*0018*/ 	.byte	0x04, 0x17
        /*001a*/ 	.short	(.L_14 - .L_13)
.L_13:
        /*001c*/ 	.word	0x00000000
        /*0020*/ 	.short	0x0004
        /*0022*/ 	.short	0x0020
        /*0024*/ 	.byte	0x00, 0xf0, 0x11, 0x00


	//----- nvinfo : EIATTR_KPARAM_INFO
	.align		4
.L_14:
        /*0028*/ 	.byte	0x04, 0x17
        /*002a*/ 	.short	(.L_16 - .L_15)
.L_15:
        /*002c*/ 	.word	0x00000000
        /*0030*/ 	.short	0x0003
        /*0032*/ 	.short	0x0018
        /*0034*/ 	.byte	0x00, 0xf4, 0x21, 0x00


	//----- nvinfo : EIATTR_KPARAM_INFO
	.align		4
.L_16:
        /*0038*/ 	.byte	0x04, 0x17
        /*003a*/ 	.short	(.L_18 - .L_17)
.L_17:
        /*003c*/ 	.word	0x00000000
        /*0040*/ 	.short	0x0002
        /*0042*/ 	.short	0x0010
        /*0044*/ 	.byte	0x00, 0xf4, 0x21, 0x00


	//----- nvinfo : EIATTR_KPARAM_INFO
	.align		4
.L_18:
        /*0048*/ 	.byte	0x04, 0x17
        /*004a*/ 	.short	(.L_20 - .L_19)
.L_19:
        /*004c*/ 	.word	0x00000000
        /*0050*/ 	.short	0x0001
        /*0052*/ 	.short	0x0008
        /*0054*/ 	.byte	0x00, 0xf4, 0x21, 0x00


	//----- nvinfo : EIATTR_KPARAM_INFO
	.align		4
.L_20:
        /*0058*/ 	.byte	0x04, 0x17
        /*005a*/ 	.short	(.L_22 - .L_21)
.L_21:
        /*005c*/ 	.word	0x00000000
        /*0060*/ 	.short	0x0000
        /*0062*/ 	.short	0x0000
        /*0064*/ 	.byte	0x00, 0xf4, 0x21, 0x00


	//----- nvinfo : EIATTR_SPARSE_MMA_MASK
	.align		4
.L_22:
        /*0068*/ 	.byte	0x03, 0x50
        /*006a*/ 	.short	0x0000


	//----- nvinfo : EIATTR_MAXREG_COUNT
	.align		4
        /*006c*/ 	.byte	0x03, 0x1b
        /*006e*/ 	.short	0x00ff


	//----- nvinfo : EIATTR_EXIT_INSTR_OFFSETS
	.align		4
        /*0070*/ 	.byte	0x04, 0x1c
        /*0072*/ 	.short	(.L_24 - .L_23)


	//   ....[0]....
.L_23:
        /*0074*/ 	.word	0x000003c0


	//   ....[1]....
        /*0078*/ 	.word	0x00000410


	//----- nvinfo : EIATTR_REQNTID
	.align		4
.L_24:
        /*007c*/ 	.byte	0x04, 0x10
        /*007e*/ 	.short	(.L_26 - .L_25)
.L_25:
        /*0080*/ 	.word	0x00000080
        /*0084*/ 	.word	0x00000001
        /*0088*/ 	.word	0x00000001


	//----- nvinfo : EIATTR_CBANK_PARAM_SIZE
	.align		4
.L_26:
        /*008c*/ 	.byte	0x03, 0x19
        /*008e*/ 	.short	0x0028


	//----- nvinfo : EIATTR_PARAM_CBANK
	.align		4
        /*0090*/ 	.byte	0x04, 0x0a
        /*0092*/ 	.short	(.L_28 - .L_27)
	.align		4
.L_27:
        /*0094*/ 	.word	index@(.nv.constant0.triton_poi_fused_leaky_relu_19)
        /*0098*/ 	.short	0x0210
        /*009a*/ 	.short	0x0028


	//----- nvinfo : EIATTR_SW_WAR
	.align		4
.L_28:
        /*009c*/ 	.byte	0x04, 0x36
        /*009e*/ 	.short	(.L_30 - .L_29)
.L_29:
        /*00a0*/ 	.word	0x00000008
.L_30:


//--------------------- .nv.callgraph             --------------------------
	.section	.nv.callgraph,"",@"SHT_CUDA_CALLGRAPH"
	.align	4
	.sectionentsize	8
	.align		4
        /*0000*/ 	.word	0x00000000
	.align		4
        /*0004*/ 	.word	0xffffffff
	.align		4
        /*0008*/ 	.word	0x00000000
	.align		4
        /*000c*/ 	.word	0xfffffffe
	.align		4
        /*0010*/ 	.word	0x00000000
	.align		4
        /*0014*/ 	.word	0xfffffffd
	.align		4
        /*0018*/ 	.word	0x00000000
	.align		4
        /*001c*/ 	.word	0xfffffffc


//--------------------- .nv.constant4             --------------------------
	.section	.nv.constant4,"a",@progbits
	.align	8
	.align		8
.nv.constant4:
        /*0000*/ 	.dword	_$_str


//--------------------- .text.triton_poi_fused_leaky_relu_19 --------------------------
	.section	.text.triton_poi_fused_leaky_relu_19,"ax",@progbits
	.sectionflags	@"SHF_BARRIERS=1"
	.align	128
        .global         triton_poi_fused_leaky_relu_19
        .type           triton_poi_fused_leaky_relu_19,@function
        .size           triton_poi_fused_leaky_relu_19,(.L_x_1 - triton_poi_fused_leaky_relu_19)
        .other          triton_poi_fused_leaky_relu_19,@"STO_CUDA_ENTRY STV_DEFAULT"
triton_poi_fused_leaky_relu_19:
.text.triton_poi_fused_leaky_relu_19:
[----:B------:R-:W0:Y:S01]  /*0000*/  LDC R1, c[0x0][0x28] ;  /* 0x00000a00ff017b82 */ /* 0x000e220000000800 */
[----:B------:R-:W1:Y:S07]  /*0010*/  S2R R5, SR_TID.X ;  /* 0x0000000000057919 */ /* 0x000e6e0000002100 */
[----:B------:R-:W2:Y:S01]  /*0020*/  LDC.64 R18, c[0x0][0x220] ;  /* 0x00008800ff127b82 */ /* 0x000ea20000000a00 */
[----:B------:R-:W-:Y:S01]  /*0030*/  ULDC.64 UR6, c[0x0][0x208] ;  /* 0x0000820000067ab9 */ /* 0x000fe20000000a00 */
[----:B------:R-:W3:Y:S01]  /*0040*/  S2R R0, SR_CTAID.Y ;  /* 0x0000000000007919 */ /* 0x000ee20000002600 */
[----:B------:R-:W4:Y:S05]  /*0050*/  S2R R4, SR_CTAID.X ;  /* 0x0000000000047919 */ /* 0x000f2a0000002500 */
[----:B------:R-:W5:Y:S08]  /*0060*/  LDC.64 R14, c[0x0][0x210] ;  /* 0x00008400ff0e7b82 */ /* 0x000f700000000a00 */
[----:B------:R-:W5:Y:S01]  /*0070*/  LDC.64 R6, c[0x0][0x218] ;  /* 0x00008600ff067b82 */ /* 0x000f620000000a00 */
[----:B-1----:R-:W-:Y:S01]  /*0080*/  IMAD.SHL.U32 R11, R5, 0x2, RZ ;  /* 0x00000002050b7824 */ /* 0x002fe200078e00ff */
[----:B---3--:R-:W-:-:S04]  /*0090*/  SHF.R.S32.HI R3, RZ, 0x1f, R0 ;  /* 0x0000001fff037819 */ /* 0x008fc80000011400 */
[----:B------:R-:W-:Y:S02]  /*00a0*/  LOP3.LUT R11, R11, 0xfe, RZ, 0xc0, !PT ;  /* 0x000000fe0b0b7812 */ /* 0x000fe400078ec0ff */
[----:B------:R-:W-:Y:S02]  /*00b0*/  LEA.HI R8, R3, R0, RZ, 0x4 ;  /* 0x0000000003087211 */ /* 0x000fe400078f20ff */
[----:B------:R-:W-:Y:S02]  /*00c0*/  CS2R R2, SRZ ;  /* 0x0000000000027805 */ /* 0x000fe4000001ff00 */
[----:B------:R-:W-:Y:S02]  /*00d0*/  ISETP.GE.AND P0, PT, R0, 0x40, PT ;  /* 0x000000400000780c */ /* 0x000fe40003f06270 */
[----:B----4-:R-:W-:Y:S02]  /*00e0*/  PRMT R10, R11, 0x6540, R4 ;  /* 0x000065400b0a7816 */ /* 0x010fe40000000004 */
[----:B------:R-:W-:-:S02]  /*00f0*/  SHF.R.S32.HI R9, RZ, 0x4, R8 ;  /* 0x00000004ff097819 */ /* 0x000fc40000011408 */
[----:B------:R-:W-:-:S03]  /*0100*/  ISETP.LT.AND P1, PT, R10, 0x100, !P0 ;  /* 0x000001000a00780c */ /* 0x000fc60004721270 */
[----:B------:R-:W-:-:S04]  /*0110*/  IMAD R17, R9, 0x100, R10 ;  /* 0x0000010009117824 */ /* 0x000fc800078e020a */
[----:B--2---:R-:W-:-:S06]  /*0120*/  IMAD.WIDE R18, R17, 0x4, R18 ;  /* 0x0000000411127825 */ /* 0x004fcc00078e0212 */
[----:B------:R-:W2:Y:S01]  /*0130*/  @P1 LDG.E.EL.64 R2, desc[UR6][R18.64] ;  /* 0x0000000612021981 */ /* 0x000ea2000c2e1b00 */
[----:B------:R-:W-:Y:S02]  /*0140*/  IMAD R13, R0, 0x100, R10 ;  /* 0x00000100000d7824 */ /* 0x000fe400078e020a */
[----:B0----5:R-:W-:Y:S01]  /*0150*/  IMAD.WIDE R16, R17, 0x4, R6 ;  /* 0x0000000411107825 */ /* 0x021fe200078e0206 */
[----:B------:R-:W-:-:S03]  /*0160*/  CS2R R6, SRZ ;  /* 0x0000000000067805 */ /* 0x000fc6000001ff00 */
[----:B------:R-:W-:Y:S01]  /*0170*/  IMAD.WIDE R14, R13, 0x4, R14 ;  /* 0x000000040d0e7825 */ /* 0x000fe200078e020e */
[----:B------:R-:W-:Y:S02]  /*0180*/  CS2R R12, SRZ ;  /* 0x00000000000c7805 */ /* 0x000fe4000001ff00 */
[----:B------:R-:W3:Y:S04]  /*0190*/  @P1 LDG.E.EL.64 R6, desc[UR6][R16.64] ;  /* 0x0000000610061981 */ /* 0x000ee8000c2e1b00 */
[----:B------:R-:W3:Y:S01]  /*01a0*/  @P1 LDG.E.EL.64 R12, desc[UR6][R14.64] ;  /* 0x000000060e0c1981 */ /* 0x000ee2000c2e1b00 */
[----:B------:R-:W-:Y:S01]  /*01b0*/  IMAD.MOV.U32 R10, RZ, RZ, 0x3d800000 ;  /* 0x3d800000ff0a7424 */ /* 0x000fe200078e00ff */
[----:B------:R-:W0:Y:S01]  /*01c0*/  S2UR UR5, SR_CgaCtaId ;  /* 0x00000000000579c3 */ /* 0x000e220000008800 */
[----:B------:R-:W-:-:S02]  /*01d0*/  UMOV UR4, 0x400 ;  /* 0x0000040000047882 */ /* 0x000fc40000000000 */
[----:B0-----:R-:W-:-:S06]  /*01e0*/  UPRMT UR4, UR5, 0x654, UR4 ;  /* 0x0000065405047896 */ /* 0x001fcc0008000004 */
[----:B------:R-:W-:Y:S02]  /*01f0*/  LEA R11, R11, UR4, 0x2 ;  /* 0x000000040b0b7c11 */ /* 0x000fe4000f8e10ff */
[----:B------:R-:W-:-:S04]  /*0200*/  LOP3.LUT R5, R5, 0x7f, RZ, 0xc0, !PT ;  /* 0x0000007f05057812 */ /* 0x000fc800078ec0ff */
[----:B------:R-:W-:Y:S01]  /*0210*/  PRMT R4, R5, 0x6540, R4 ;  /* 0x0000654005047816 */ /* 0x000fe20000000004 */
[-C--:B--2---:R-:W-:Y:S01]  /*0220*/  FFMA R2, R2, R10.reuse, 9.9999997473787516356e-06 ;  /* 0x3727c5ac02027423 */ /* 0x084fe2000000000a */
[----:B------:R-:W-:-:S05]  /*0230*/  FFMA R3, R3, R10, 9.9999997473787516356e-06 ;  /* 0x3727c5ac03037423 */ /* 0x000fca000000000a */
[----:B------:R-:W0:Y:S08]  /*0240*/  MUFU.RSQ R2, R2 ;  /* 0x0000000200027308 */ /* 0x000e300000001400 */
[----:B------:R-:W1:Y:S01]  /*0250*/  MUFU.RSQ R3, R3 ;  /* 0x0000000300037308 */ /* 0x000e620000001400 */
[----:B---3--:R-:W-:Y:S01]  /*0260*/  FADD R19, -R6, R12 ;  /* 0x0000000c06137221 */ /* 0x008fe20000000100 */
[----:B------:R-:W-:-:S03]  /*0270*/  FADD R6, -R7, R13 ;  /* 0x0000000d07067221 */ /* 0x000fc60000000100 */
[----:B0-----:R-:W-:Y:S01]  /*0280*/  FMUL R12, R2, R19 ;  /* 0x00000013020c7220 */ /* 0x001fe20000400000 */
[----:B-1----:R-:W-:-:S04]  /*0290*/  FMUL R13, R3, R6 ;  /* 0x00000006030d7220 */ /* 0x002fc80000400000 */
[----:B------:R-:W-:Y:S01]  /*02a0*/  FSETP.GT.AND P1, PT, R12, RZ, PT ;  /* 0x000000ff0c00720b */ /* 0x000fe20003f24000 */
[----:B------:R-:W0:Y:S01]  /*02b0*/  LDC.64 R2, c[0x0][0x228] ;  /* 0x00008a00ff027b82 */ /* 0x000e220000000a00 */
[----:B------:R-:W-:-:S11]  /*02c0*/  FSETP.GT.AND P2, PT, R13, RZ, PT ;  /* 0x000000ff0d00720b */ /* 0x000fd60003f44000 */
[----:B------:R-:W-:Y:S02]  /*02d0*/  @!P1 FMUL R12, R12, 0.10000000149011611938 ;  /* 0x3dcccccd0c0c9820 */ /* 0x000fe40000400000 */
[----:B------:R-:W-:-:S05]  /*02e0*/  @!P2 FMUL R13, R13, 0.10000000149011611938 ;  /* 0x3dcccccd0d0da820 */ /* 0x000fca0000400000 */
[----:B------:R-:W-:Y:S01]  /*02f0*/  STS.64 [R11], R12 ;  /* 0x0000000c0b007388 */ /* 0x000fe20000000a00 */
[----:B------:R-:W-:Y:S01]  /*0300*/  LEA R6, R5, UR4, 0x2 ;  /* 0x0000000405067c11 */ /* 0x000fe2000f8e10ff */
[----:B------:R-:W-:Y:S01]  /*0310*/  BAR.SYNC.DEFER_BLOCKING 0x0 ;  /* 0x0000000000007b1d */ /* 0x000fe20000010000 */
[----:B------:R-:W-:-:S04]  /*0320*/  LOP3.LUT R7, R8, 0xfffffff0, RZ, 0xc0, !PT ;  /* 0xfffffff008077812 */ /* 0x000fc800078ec0ff */
[----:B------:R-:W-:Y:S01]  /*0330*/  IADD3 R0, -R7, R0, RZ ;  /* 0x0000000007007210 */ /* 0x000fe20007ffe1ff */
[----:B------:R-:W1:Y:S04]  /*0340*/  LDS R15, [R6] ;  /* 0x00000000060f7984 */ /* 0x000e680000000800 */
[----:B------:R-:W-:Y:S01]  /*0350*/  IMAD R9, R9, 0x1000, R0 ;  /* 0x0000100009097824 */ /* 0x000fe200078e0200 */
[C---:B------:R-:W-:Y:S02]  /*0360*/  LOP3.LUT R0, R4.reuse, 0x80, RZ, 0xfc, !PT ;  /* 0x0000008004007812 */ /* 0x040fe400078efcff */
[----:B------:R-:W-:Y:S02]  /*0370*/  ISETP.LT.AND P1, PT, R4, 0x100, !P0 ;  /* 0x000001000400780c */ /* 0x000fe40004721270 */
[----:B------:R-:W-:Y:S01]  /*0380*/  ISETP.LT.AND P0, PT, R0, 0x100, !P0 ;  /* 0x000001000000780c */ /* 0x000fe20004701270 */
[----:B------:R-:W-:-:S04]  /*0390*/  IMAD R5, R4, 0x10, R9 ;  /* 0x0000001004057824 */ /* 0x000fc800078e0209 */
[----:B0-----:R-:W-:-:S06]  /*03a0*/  IMAD.WIDE R4, R5, 0x4, R2 ;  /* 0x0000000405047825 */ /* 0x001fcc00078e0202 */
[----:B-1----:R0:W-:Y:S02]  /*03b0*/  @P1 STG.E desc[UR6][R4.64], R15 ;  /* 0x0000000f04001986 */ /* 0x0021e4000c101906 */
[----:B0-----:R-:W-:Y:S05]  /*03c0*/  @!P0 EXIT ;  /* 0x000000000000894d */ /* 0x001fea0003800000 */
[----:B0-----:R-:W0:Y:S01]  /*03d0*/  LDS R5, [R6+0x200] ;  /* 0x0002000006057984 */ /* 0x001e220000000800 */
[----:B------:R-:W-:-:S05]  /*03e0*/  LEA R9, R0, R9, 0x4 ;  /* 0x0000000900097211 */ /* 0x000fca00078e20ff */
[----:B------:R-:W-:-:S05]  /*03f0*/  IMAD.WIDE R2, R9, 0x4, R2 ;  /* 0x0000000409027825 */ /* 0x000fca00078e0202 */
[----:B0-----:R-:W-:Y:S01]  /*0400*/  STG.E desc[UR6][R2.64], R5 ;  /* 0x0000000502007986 */ /* 0x001fe2000c101906 */
[----:B------:R-:W-:Y:S05]  /*0410*/  EXIT ;  /* 0x000000000000794d */ /* 0x000fea0003800000 */
.L_x_0:
[----:B------:R-:W-:-:S00]  /*0420*/  BRA `(.L_x_0) ;  /* 0xfffffffc00fc7947 */ /* 0x000fc0000383ffff */
[----:B------:R-:W-:-:S00]  /*0430*/  NOP ;  /* 0x0000000000007918 */ /* 0x000fc00000000000 */
        /* <DEDUP_REMOVED lines=12> */
.L_x_1:


//--------------------- .nv.global.init           --------------------------
	.section	.nv.global.init,"aw",@progbits
.nv.global.init:
	.type		_$_str,@object
	.size		_$_str,(.L_0 - _$_str)
_$_str:
        /*0000*/ 	.byte	0x5f, 0x5f, 0x43, 0x55, 0x44, 0x41, 0x5f, 0x46, 0x54, 0x5a, 0x00
.L_0:


//--------------------- .nv.shared.triton_poi_fused_leaky_relu_19 --------------------------
	.section	.nv.shared.triton_poi_fused_leaky_relu_19,"aw",@nobits
	.sectionflags	@""
	.align	16
	.zero		1024


//--------------------- .nv.constant0.triton_poi_fused_leaky_relu_19 --------------------------
	.section	.nv.constant0.triton_poi_fused_leaky_relu_19,"a",@progbits
	.sectionflags	@""
	.align	4
.nv.constant0.triton_poi_fused_leaky_relu_19:
	.zero		568
